	.headerflags	@"EF_CUDA_TEXMODE_UNIFIED EF_CUDA_64BIT_ADDRESS EF_CUDA_ACCELERATORS EF_CUDA_SM90 EF_CUDA_VIRTUAL_SM(EF_CUDA_SM90)"
	.elftype	@"ET_EXEC"


//--------------------- .nv.info                  --------------------------
	.section	.nv.info,"",@"SHT_CUDA_INFO"
	.align	4


	//----- nvinfo : EIATTR_REGCOUNT
	.align		4
        /*0000*/ 	.byte	0x04, 0x2f
        /*0002*/ 	.short	(.L_3 - .L_2)
	.align		4
.L_2:
        /*0004*/ 	.word	index@(triton_poi_fused__native_batch_norm_legit_no_training_1)
        /*0008*/ 	.word	0x00000012


	//----- nvinfo : EIATTR_MIN_STACK_SIZE
	.align		4
.L_3:
        /*000c*/ 	.byte	0x04, 0x12
        /*000e*/ 	.short	(.L_5 - .L_4)
	.align		4
.L_4:
        /*0010*/ 	.word	index@(triton_poi_fused__native_batch_norm_legit_no_training_1)
        /*0014*/ 	.word	0x00000000


	//----- nvinfo : EIATTR_FRAME_SIZE
	.align		4
.L_5:
        /*0018*/ 	.byte	0x04, 0x11
        /*001a*/ 	.short	(.L_7 - .L_6)
	.align		4
.L_6:
        /*001c*/ 	.word	index@(triton_poi_fused__native_batch_norm_legit_no_training_1)
        /*0020*/ 	.word	0x00000000


	//----- nvinfo : EIATTR_MIN_STACK_SIZE
	.align		4
.L_7:
        /*0024*/ 	.byte	0x04, 0x12
        /*0026*/ 	.short	(.L_9 - .L_8)
	.align		4
.L_8:
        /*0028*/ 	.word	index@(triton_poi_fused__native_batch_norm_legit_no_training_1)
        /*002c*/ 	.word	0x00000000
.L_9:


//--------------------- .nv.info.triton_poi_fused__native_batch_norm_legit_no_training_1 --------------------------
	.section	.nv.info.triton_poi_fused__native_batch_norm_legit_no_training_1,"",@"SHT_CUDA_INFO"
	.sectionflags	@""
	.align	4


	//----- nvinfo : EIATTR_CUDA_API_VERSION
	.align		4
        /*0000*/ 	.byte	0x04, 0x37
        /*0002*/ 	.short	(.L_11 - .L_10)
.L_10:
        /*0004*/ 	.word	0x0000007c


	//----- nvinfo : EIATTR_KPARAM_INFO
	.align		4
.L_11:
        /*0008*/ 	.byte	0x04, 0x17
        /*000a*/ 	.short	(.L_13 - .L_12)
.L_12:
        /*000c*/ 	.word	0x00000000
        /*0010*/ 	.short	0x0006
        /*0012*/ 	.short	0x0030
        /*0014*/ 	.byte	0x00, 0xf0, 0x11, 0x00


	//----- nvinfo : EIATTR_KPARAM_INFO
	.align		4
.L_13:
        /*0018*/ 	.byte	0x04, 0x17
        /*001a*/ 	.short	(.L_15 - .L_14)
.L_14:
        /*001c*/ 	.word	0x00000000
        /*0020*/ 	.short	0x0005
        /*0022*/ 	.short	0x0028
        /*0024*/ 	.byte	0x00, 0xf4, 0x21, 0x00


	//----- nvinfo : EIATTR_KPARAM_INFO
	.align		4
.L_15:
        /*0028*/ 	.byte	0x04, 0x17
        /*002a*/ 	.short	(.L_17 - .L_16)
.L_16:
        /*002c*/ 	.word	0x00000000
        /*0030*/ 	.short	0x0004
        /*0032*/ 	.short	0x0020
        /*0034*/ 	.byte	0x00, 0xf4, 0x21, 0x00


	//----- nvinfo : EIATTR_KPARAM_INFO
	.align		4
.L_17:
        /*0038*/ 	.byte	0x04, 0x17
        /*003a*/ 	.short	(.L_19 - .L_18)
.L_18:
        /*003c*/ 	.word	0x00000000
        /*0040*/ 	.short	0x0003
        /*0042*/ 	.short	0x0018
        /*0044*/ 	.byte	0x00, 0xf4, 0x21, 0x00


	//----- nvinfo : EIATTR_KPARAM_INFO
	.align		4
.L_19:
        /*0048*/ 	.byte	0x04, 0x17
        /*004a*/ 	.short	(.L_21 - .L_20)
.L_20:
        /*004c*/ 	.word	0x00000000
        /*0050*/ 	.short	0x0002
        /*0052*/ 	.short	0x0010
        /*0054*/ 	.byte	0x00, 0xf4, 0x21, 0x00


	//----- nvinfo : EIATTR_KPARAM_INFO
	.align		4
.L_21:
        /*0058*/ 	.byte	0x04, 0x17
        /*005a*/ 	.short	(.L_23 - .L_22)
.L_22:
        /*005c*/ 	.word	0x00000000
        /*0060*/ 	.short	0x0001
        /*0062*/ 	.short	0x0008
        /*0064*/ 	.byte	0x00, 0xf4, 0x21, 0x00


	//----- nvinfo : EIATTR_KPARAM_INFO
	.align		4
.L_23:
        /*0068*/ 	.byte	0x04, 0x17
        /*006a*/ 	.short	(.L_25 - .L_24)
.L_24:
        /*006c*/ 	.word	0x00000000
        /*0070*/ 	.short	0x0000
        /*0072*/ 	.short	0x0000
        /*0074*/ 	.byte	0x00, 0xf4, 0x21, 0x00


	//----- nvinfo : EIATTR_SPARSE_MMA_MASK
	.align		4
.L_25:
        /*0078*/ 	.byte	0x03, 0x50
        /*007a*/ 	.short	0x0000


	//----- nvinfo : EIATTR_MAXREG_COUNT
	.align		4
        /*007c*/ 	.byte	0x03, 0x1b
        /*007e*/ 	.short	0x00ff


	//----- nvinfo : EIATTR_EXIT_INSTR_OFFSETS
	.align		4
        /*0080*/ 	.byte	0x04, 0x1c
        /*0082*/ 	.short	(.L_27 - .L_26)


	//   ....[0]....
.L_26:
        /*0084*/ 	.word	0x00000270


	//   ....[1]....
        /*0088*/ 	.word	0x00000290


	//----- nvinfo : EIATTR_REQNTID
	.align		4
.L_27:
        /*008c*/ 	.byte	0x04, 0x10
        /*008e*/ 	.short	(.L_29 - .L_28)
.L_28:
        /*0090*/ 	.word	0x00000020
        /*0094*/ 	.word	0x00000001
        /*0098*/ 	.word	0x00000001


	//----- nvinfo : EIATTR_CBANK_PARAM_SIZE
	.align		4
.L_29:
        /*009c*/ 	.byte	0x03, 0x19
        /*009e*/ 	.short	0x0034


	//----- nvinfo : EIATTR_PARAM_CBANK
	.align		4
        /*00a0*/ 	.byte	0x04, 0x0a
        /*00a2*/ 	.short	(.L_31 - .L_30)
	.align		4
.L_30:
        /*00a4*/ 	.word	index@(.nv.constant0.triton_poi_fused__native_batch_norm_legit_no_training_1)
        /*00a8*/ 	.short	0x0210
        /*00aa*/ 	.short	0x0034


	//----- nvinfo : EIATTR_SW_WAR
	.align		4
.L_31:
        /*00ac*/ 	.byte	0x04, 0x36
        /*00ae*/ 	.short	(.L_33 - .L_32)
.L_32:
        /*00b0*/ 	.word	0x00000008
.L_33:


//--------------------- .nv.callgraph             --------------------------
	.section	.nv.callgraph,"",@"SHT_CUDA_CALLGRAPH"
	.align	4
	.sectionentsize	8
	.align		4
        /*0000*/ 	.word	0x00000000
	.align		4
        /*0004*/ 	.word	0xffffffff
	.align		4
        /*0008*/ 	.word	0x00000000
	.align		4
        /*000c*/ 	.word	0xfffffffe
	.align		4
        /*0010*/ 	.word	0x00000000
	.align		4
        /*0014*/ 	.word	0xfffffffd
	.align		4
        /*0018*/ 	.word	0x00000000
	.align		4
        /*001c*/ 	.word	0xfffffffc


//--------------------- .nv.constant4             --------------------------
	.section	.nv.constant4,"a",@progbits
	.align	8
	.align		8
.nv.constant4:
        /*0000*/ 	.dword	_$_str
	.align		8
        /*0008*/ 	.dword	_$_str_$_2


//--------------------- .text.triton_poi_fused__native_batch_norm_legit_no_training_1 --------------------------
	.section	.text.triton_poi_fused__native_batch_norm_legit_no_training_1,"ax",@progbits
	.align	128
        .global         triton_poi_fused__native_batch_norm_legit_no_training_1
        .type           triton_poi_fused__native_batch_norm_legit_no_training_1,@function
        .size           triton_poi_fused__native_batch_norm_legit_no_training_1,(.L_x_1 - triton_poi_fused__native_batch_norm_legit_no_training_1)
        .other          triton_poi_fused__native_batch_norm_legit_no_training_1,@"STO_CUDA_ENTRY STV_DEFAULT"
triton_poi_fused__native_batch_norm_legit_no_training_1:
.text.triton_poi_fused__native_batch_norm_legit_no_training_1:
[----:B------:R-:W0:Y:S08]  /*0000*/  LDC R1, c[0x0][0x28] ;  /* 0x00000a00ff017b82 */ /* 0x000e300000000800 */
[----:B------:R-:W1:Y:S01]  /*0010*/  LDC.64 R2, c[0x0][0x220] ;  /* 0x00008800ff027b82 */ /* 0x000e620000000a00 */
[----:B------:R-:W-:Y:S01]  /*0020*/  ULDC.64 UR4, c[0x0][0x208] ;  /* 0x0000820000047ab9 */ /* 0x000fe20000000a00 */
[----:B------:R-:W2:Y:S01]  /*0030*/  S2R R0, SR_TID.X ;  /* 0x0000000000007919 */ /* 0x000ea20000002100 */
[----:B------:R-:W3:Y:S05]  /*0040*/  S2R R13, SR_CTAID.X ;  /* 0x00000000000d7919 */ /* 0x000eea0000002500 */
[----:B------:R-:W4:Y:S01]  /*0050*/  LDC.64 R10, c[0x0][0x210] ;  /* 0x00008400ff0a7b82 */ /* 0x000f220000000a00 */
[----:B-1----:R4:W5:Y:S07]  /*0060*/  LDG.E R12, desc[UR4][R2.64] ;  /* 0x00000004020c7981 */ /* 0x00296e000c1e1900 */
[----:B------:R-:W1:Y:S01]  /*0070*/  LDC.64 R4, c[0x0][0x218] ;  /* 0x00008600ff047b82 */ /* 0x000e620000000a00 */
[----:B------:R-:W-:-:S07]  /*0080*/  CS2R R14, SRZ ;  /* 0x00000000000e7805 */ /* 0x000fce000001ff00 */
[----:B------:R-:W1:Y:S01]  /*0090*/  LDC.64 R6, c[0x0][0x228] ;  /* 0x00008a00ff067b82 */ /* 0x000e620000000a00 */
[----:B--2---:R-:W-:-:S04]  /*00a0*/  SHF.L.U32 R0, R0, 0x1, RZ ;  /* 0x0000000100007819 */ /* 0x004fc800000006ff */
[----:B------:R-:W-:-:S03]  /*00b0*/  LOP3.LUT R0, R0, 0x3e, RZ, 0xc0, !PT ;  /* 0x0000003e00007812 */ /* 0x000fc600078ec0ff */
[----:B------:R-:W2:Y:S01]  /*00c0*/  LDC.64 R8, c[0x0][0x230] ;  /* 0x00008c00ff087b82 */ /* 0x000ea20000000a00 */
[----:B---3--:R-:W-:-:S04]  /*00d0*/  LEA R13, R13, R0, 0x6 ;  /* 0x000000000d0d7211 */ /* 0x008fc800078e30ff */
[C---:B------:R-:W-:Y:S01]  /*00e0*/  ISETP.GE.AND P2, PT, R13.reuse, 0x40, PT ;  /* 0x000000400d00780c */ /* 0x040fe20003f46270 */
[----:B----4-:R-:W-:Y:S01]  /*00f0*/  IMAD.WIDE R2, R13, 0x4, R10 ;  /* 0x000000040d027825 */ /* 0x010fe200078e020a */
[----:B-1----:R-:W3:Y:S01]  /*0100*/  LDG.E R4, desc[UR4][R4.64] ;  /* 0x0000000404047981 */ /* 0x002ee2000c1e1900 */
[----:B------:R-:W1:Y:S03]  /*0110*/  LDC.64 R10, c[0x0][0x238] ;  /* 0x00008e00ff0a7b82 */ /* 0x000e660000000a00 */
[----:B0-----:R-:W4:Y:S07]  /*0120*/  LDG.E R6, desc[UR4][R6.64] ;  /* 0x0000000406067981 */ /* 0x001f2e000c1e1900 */
[----:B------:R0:W3:Y:S04]  /*0130*/  @!P2 LDG.E.64 R14, desc[UR4][R2.64] ;  /* 0x00000004020ea981 */ /* 0x0000e8000c1e1b00 */
[----:B--2---:R-:W4:Y:S01]  /*0140*/  LDG.E R9, desc[UR4][R8.64] ;  /* 0x0000000408097981 */ /* 0x004f22000c1e1900 */
[----:B0-----:R-:W-:Y:S01]  /*0150*/  HFMA2.MMA R3, -RZ, RZ, 1.625, 0 ;  /* 0x3e800000ff037435 */ /* 0x001fe200000001ff */
[----:B-----5:R-:W-:-:S04]  /*0160*/  FADD R12, R12, 9.9999997473787516356e-06 ;  /* 0x3727c5ac0c0c7421 */ /* 0x020fc80000000000 */
[----:B------:R-:W0:Y:S02]  /*0170*/  MUFU.SQRT R0, R12 ;  /* 0x0000000c00007308 */ /* 0x000e240000002000 */
[C---:B0-----:R-:W-:Y:S02]  /*0180*/  FSETP.GT.AND P0, PT, R0.reuse, 8.50705917302346158658e+37, PT ;  /* 0x7e8000000000780b */ /* 0x041fe40003f04000 */
[----:B------:R-:W-:-:S11]  /*0190*/  FSETP.GEU.AND P1, PT, R0, 1.175494350822287508e-38, PT ;  /* 0x008000000000780b */ /* 0x000fd60003f2e000 */
[----:B------:R-:W-:-:S04]  /*01a0*/  @P0 FMUL R0, R0, 0.25 ;  /* 0x3e80000000000820 */ /* 0x000fc80000400000 */
[----:B------:R-:W-:-:S06]  /*01b0*/  @!P1 FMUL R0, R0, 16777216 ;  /* 0x4b80000000009820 */ /* 0x000fcc0000400000 */
[----:B------:R-:W0:Y:S01]  /*01c0*/  MUFU.RCP R0, R0 ;  /* 0x0000000000007308 */ /* 0x000e220000001000 */
[----:B------:R-:W-:Y:S01]  /*01d0*/  FSEL R3, R3, 1, P0 ;  /* 0x3f80000003037808 */ /* 0x000fe20000000000 */
[----:B---3--:R-:W-:-:S04]  /*01e0*/  FADD R14, -R4, R14 ;  /* 0x0000000e040e7221 */ /* 0x008fc80000000100 */
[----:B------:R-:W-:Y:S01]  /*01f0*/  @!P1 FMUL R3, R3, 16777216 ;  /* 0x4b80000003039820 */ /* 0x000fe20000400000 */
[----:B------:R-:W-:-:S03]  /*0200*/  FADD R15, -R4, R15 ;  /* 0x0000000f040f7221 */ /* 0x000fc60000000100 */
[----:B0-----:R-:W-:-:S04]  /*0210*/  FMUL R3, R0, R3 ;  /* 0x0000000300037220 */ /* 0x001fc80000400000 */
[-C--:B------:R-:W-:Y:S01]  /*0220*/  FMUL R14, R14, R3.reuse ;  /* 0x000000030e0e7220 */ /* 0x080fe20000400000 */
[----:B------:R-:W-:Y:S01]  /*0230*/  FMUL R4, R15, R3 ;  /* 0x000000030f047220 */ /* 0x000fe20000400000 */
[----:B-1----:R-:W-:-:S04]  /*0240*/  IMAD.WIDE R2, R13, 0x4, R10 ;  /* 0x000000040d027825 */ /* 0x002fc800078e020a */
[C-C-:B----4-:R-:W-:Y:S01]  /*0250*/  FFMA R14, R6.reuse, R14, R9.reuse ;  /* 0x0000000e060e7223 */ /* 0x150fe20000000009 */
[----:B------:R-:W-:Y:S01]  /*0260*/  FFMA R15, R6, R4, R9 ;  /* 0x00000004060f7223 */ /* 0x000fe20000000009 */
[----:B------:R-:W-:Y:S06]  /*0270*/  @P2 EXIT ;  /* 0x000000000000294d */ /* 0x000fec0003800000 */
[----:B------:R-:W-:Y:S01]  /*0280*/  STG.E.64 desc[UR4][R2.64], R14 ;  /* 0x0000000e02007986 */ /* 0x000fe2000c101b04 */
[----:B------:R-:W-:Y:S05]  /*0290*/  EXIT ;  /* 0x000000000000794d */ /* 0x000fea0003800000 */
.L_x_0:
[----:B------:R-:W-:-:S00]  /*02a0*/  BRA `(.L_x_0) ;  /* 0xfffffffc00fc7947 */ /* 0x000fc0000383ffff */
[----:B------:R-:W-:-:S00]  /*02b0*/  NOP ;  /* 0x0000000000007918 */ /* 0x000fc00000000000 */
        /* <DEDUP_REMOVED lines=12> */
.L_x_1:


//--------------------- .nv.global.init           --------------------------
	.section	.nv.global.init,"aw",@progbits
.nv.global.init:
	.type		_$_str,@object
	.size		_$_str,(_$_str_$_2 - _$_str)
_$_str:
        /*0000*/ 	.byte	0x5f, 0x5f, 0x43, 0x55, 0x44, 0x41, 0x5f, 0x46, 0x54, 0x5a, 0x00
	.type		_$_str_$_2,@object
	.size		_$_str_$_2,(.L_1 - _$_str_$_2)
_$_str_$_2:
        /*000b*/ 	.byte	0x5f, 0x5f, 0x43, 0x55, 0x44, 0x41, 0x5f, 0x50, 0x52, 0x45, 0x43, 0x5f, 0x53, 0x51, 0x52, 0x54
        /*001b*/ 	.byte	0x00
.L_1:


//--------------------- .nv.constant0.triton_poi_fused__native_batch_norm_legit_no_training_1 --------------------------
	.section	.nv.constant0.triton_poi_fused__native_batch_norm_legit_no_training_1,"a",@progbits
	.sectionflags	@""
	.align	4
.nv.constant0.triton_poi_fused__native_batch_norm_legit_no_training_1:
	.zero		580
